//
// Generated by NVIDIA NVVM Compiler
//
// Compiler Build ID: CL-36424714
// Cuda compilation tools, release 13.0, V13.0.88
// Based on NVVM 20.0.0
//

.version 9.0
.target sm_100
.address_size 64

	// .globl	_Z6kernelP6SpherePh

.visible .entry _Z6kernelP6SpherePh(
	.param .u64 .ptr .align 1 _Z6kernelP6SpherePh_param_0,
	.param .u64 .ptr .align 1 _Z6kernelP6SpherePh_param_1
)
{
	.reg .pred 	%p<10>;
	.reg .b16 	%rs<2>;
	.reg .b32 	%r<15>;
	.reg .b32 	%f<159>;
	.reg .b64 	%rd<11>;

	ld.param.u64 	%rd5, [_Z6kernelP6SpherePh_param_0];
	ld.param.u64 	%rd4, [_Z6kernelP6SpherePh_param_1];
	cvta.to.global.u64 	%rd6, %rd5;
	mov.u32 	%r1, %ctaid.x;
	mov.u32 	%r2, %ctaid.y;
	add.s32 	%r6, %r1, -1024;
	cvt.rn.f32.s32 	%f1, %r6;
	add.s32 	%r7, %r2, -1024;
	cvt.rn.f32.s32 	%f2, %r7;
	add.s64 	%rd10, %rd6, 56;
	mov.f32 	%f139, 0f00000000;
	mov.f32 	%f140, 0fD09502F9;
	mov.b32 	%r14, 0;
	mov.f32 	%f138, %f139;
	mov.f32 	%f137, %f139;
$L__BB0_1:
	ld.global.f32 	%f68, [%rd10+-40];
	ld.global.f32 	%f69, [%rd10+-36];
	ld.global.f32 	%f70, [%rd10+-44];
	sub.f32 	%f71, %f1, %f68;
	sub.f32 	%f72, %f2, %f69;
	mul.f32 	%f8, %f71, %f71;
	mul.f32 	%f9, %f72, %f72;
	add.f32 	%f73, %f8, %f9;
	mul.f32 	%f10, %f70, %f70;
	setp.geu.f32 	%p1, %f73, %f10;
	mov.f32 	%f136, 0fD09502F9;
	@%p1 bra 	$L__BB0_3;
	ld.global.f32 	%f74, [%rd10+-32];
	sub.f32 	%f75, %f10, %f8;
	sub.f32 	%f76, %f75, %f9;
	sqrt.rn.f32 	%f77, %f76;
	sqrt.rn.f32 	%f78, %f10;
	div.rn.f32 	%f135, %f77, %f78;
	add.f32 	%f136, %f74, %f77;
$L__BB0_3:
	setp.leu.f32 	%p2, %f136, %f140;
	@%p2 bra 	$L__BB0_5;
	ld.global.f32 	%f79, [%rd10+-56];
	mul.f32 	%f137, %f135, %f79;
	ld.global.f32 	%f80, [%rd10+-48];
	mul.f32 	%f138, %f135, %f80;
	ld.global.f32 	%f81, [%rd10+-52];
	mul.f32 	%f139, %f135, %f81;
	mov.f32 	%f140, %f136;
$L__BB0_5:
	ld.global.f32 	%f83, [%rd10+-12];
	ld.global.f32 	%f84, [%rd10+-8];
	ld.global.f32 	%f85, [%rd10+-16];
	sub.f32 	%f86, %f1, %f83;
	sub.f32 	%f87, %f2, %f84;
	mul.f32 	%f22, %f86, %f86;
	mul.f32 	%f23, %f87, %f87;
	add.f32 	%f88, %f22, %f23;
	mul.f32 	%f24, %f85, %f85;
	setp.geu.f32 	%p3, %f88, %f24;
	mov.f32 	%f142, 0fD09502F9;
	@%p3 bra 	$L__BB0_7;
	ld.global.f32 	%f89, [%rd10+-4];
	sub.f32 	%f90, %f24, %f22;
	sub.f32 	%f91, %f90, %f23;
	sqrt.rn.f32 	%f92, %f91;
	sqrt.rn.f32 	%f93, %f24;
	div.rn.f32 	%f135, %f92, %f93;
	add.f32 	%f142, %f89, %f92;
$L__BB0_7:
	setp.leu.f32 	%p4, %f142, %f140;
	@%p4 bra 	$L__BB0_9;
	ld.global.f32 	%f94, [%rd10+-28];
	mul.f32 	%f137, %f135, %f94;
	ld.global.f32 	%f95, [%rd10+-20];
	mul.f32 	%f138, %f135, %f95;
	ld.global.f32 	%f96, [%rd10+-24];
	mul.f32 	%f139, %f135, %f96;
	mov.f32 	%f140, %f142;
$L__BB0_9:
	ld.global.f32 	%f98, [%rd10+16];
	ld.global.f32 	%f99, [%rd10+20];
	ld.global.f32 	%f100, [%rd10+12];
	sub.f32 	%f101, %f1, %f98;
	sub.f32 	%f102, %f2, %f99;
	mul.f32 	%f36, %f101, %f101;
	mul.f32 	%f37, %f102, %f102;
	add.f32 	%f103, %f36, %f37;
	mul.f32 	%f38, %f100, %f100;
	setp.geu.f32 	%p5, %f103, %f38;
	mov.f32 	%f148, 0fD09502F9;
	@%p5 bra 	$L__BB0_11;
	ld.global.f32 	%f104, [%rd10+24];
	sub.f32 	%f105, %f38, %f36;
	sub.f32 	%f106, %f105, %f37;
	sqrt.rn.f32 	%f107, %f106;
	sqrt.rn.f32 	%f108, %f38;
	div.rn.f32 	%f135, %f107, %f108;
	add.f32 	%f148, %f104, %f107;
$L__BB0_11:
	setp.leu.f32 	%p6, %f148, %f140;
	@%p6 bra 	$L__BB0_13;
	ld.global.f32 	%f109, [%rd10];
	mul.f32 	%f137, %f135, %f109;
	ld.global.f32 	%f110, [%rd10+8];
	mul.f32 	%f138, %f135, %f110;
	ld.global.f32 	%f111, [%rd10+4];
	mul.f32 	%f139, %f135, %f111;
	mov.f32 	%f140, %f148;
$L__BB0_13:
	ld.global.f32 	%f113, [%rd10+44];
	ld.global.f32 	%f114, [%rd10+48];
	ld.global.f32 	%f115, [%rd10+40];
	sub.f32 	%f116, %f1, %f113;
	sub.f32 	%f117, %f2, %f114;
	mul.f32 	%f50, %f116, %f116;
	mul.f32 	%f51, %f117, %f117;
	add.f32 	%f118, %f50, %f51;
	mul.f32 	%f52, %f115, %f115;
	setp.geu.f32 	%p7, %f118, %f52;
	mov.f32 	%f154, 0fD09502F9;
	@%p7 bra 	$L__BB0_15;
	ld.global.f32 	%f119, [%rd10+52];
	sub.f32 	%f120, %f52, %f50;
	sub.f32 	%f121, %f120, %f51;
	sqrt.rn.f32 	%f122, %f121;
	sqrt.rn.f32 	%f123, %f52;
	div.rn.f32 	%f135, %f122, %f123;
	add.f32 	%f154, %f119, %f122;
$L__BB0_15:
	setp.leu.f32 	%p8, %f154, %f140;
	@%p8 bra 	$L__BB0_17;
	ld.global.f32 	%f124, [%rd10+28];
	mul.f32 	%f137, %f135, %f124;
	ld.global.f32 	%f125, [%rd10+36];
	mul.f32 	%f138, %f135, %f125;
	ld.global.f32 	%f126, [%rd10+32];
	mul.f32 	%f139, %f135, %f126;
	mov.f32 	%f140, %f154;
$L__BB0_17:
	add.s32 	%r14, %r14, 4;
	add.s64 	%rd10, %rd10, 112;
	setp.ne.s32 	%p9, %r14, 20;
	@%p9 bra 	$L__BB0_1;
	cvta.to.global.u64 	%rd7, %rd4;
	mul.f32 	%f127, %f137, 0f437F0000;
	cvt.rzi.s32.f32 	%r8, %f127;
	shl.b32 	%r9, %r2, 13;
	shl.b32 	%r10, %r1, 2;
	add.s32 	%r11, %r9, %r10;
	cvt.u64.u32 	%rd8, %r11;
	add.s64 	%rd9, %rd7, %rd8;
	st.global.u8 	[%rd9], %r8;
	mul.f32 	%f128, %f138, 0f437F0000;
	cvt.rzi.s32.f32 	%r12, %f128;
	st.global.u8 	[%rd9+1], %r12;
	mul.f32 	%f129, %f139, 0f437F0000;
	cvt.rzi.s32.f32 	%r13, %f129;
	st.global.u8 	[%rd9+2], %r13;
	mov.b16 	%rs1, 255;
	st.global.u8 	[%rd9+3], %rs1;
	ret;

}


// ===== COMPILED SASS (sm_100) =====

	.target	sm_100

	.elftype	@"ET_EXEC"


//--------------------- .note.nv.tkinfo           --------------------------
	.section	.note.nv.tkinfo,"",@"SHT_NOTE"
	.sectionflags	@"SHF_NOTE_NV_TKINFO"
	.tkinfo
        /*0018*/ 	.word	0x00000002
        /*0030*/ 	.string	""
        /*0030*/ 	.string	"ptxas"
        /*0030*/ 	.string	"Cuda compilation tools, release 13.0, V13.0.88"
        /*0030*/ 	.string	"Build cuda_13.0.r13.0/compiler.36424714_0"
        /*0030*/ 	.string	"-arch sm_100 -m 64 "



//--------------------- .note.nv.cuinfo           --------------------------
	.section	.note.nv.cuinfo,"",@"SHT_NOTE"
	.sectionflags	@"SHF_NOTE_NV_CUINFO"
        /*0018*/ 	.short	0x0002
        /*001a*/ 	.short	0x0064
        /*001c*/ 	.short	0x0082
	.zero		2


//--------------------- .nv.info                  --------------------------
	.section	.nv.info,"",@"SHT_CUDA_INFO"
	.align	4


	//----- nvinfo : EIATTR_REGCOUNT
	.align		4
        /*0000*/ 	.byte	0x04, 0x2f
        /*0002*/ 	.short	(.L_1 - .L_0)
	.align		4
.L_0:
        /*0004*/ 	.word	index@(_Z6kernelP6SpherePh)
        /*0008*/ 	.word	0x00000018


	//----- nvinfo : EIATTR_FRAME_SIZE
	.align		4
.L_1:
        /*000c*/ 	.byte	0x04, 0x11
        /*000e*/ 	.short	(.L_3 - .L_2)
	.align		4
.L_2:
        /*0010*/ 	.word	index@($__internal_1_$__cuda_sm3x_div_rn_noftz_f32_slowpath)
        /*0014*/ 	.word	0x00000000


	//----- nvinfo : EIATTR_FRAME_SIZE
	.align		4
.L_3:
        /*0018*/ 	.byte	0x04, 0x11
        /*001a*/ 	.short	(.L_5 - .L_4)
	.align		4
.L_4:
        /*001c*/ 	.word	index@($__internal_0_$__cuda_sm20_sqrt_rn_f32_slowpath)
        /*0020*/ 	.word	0x00000000


	//----- nvinfo : EIATTR_FRAME_SIZE
	.align		4
.L_5:
        /*0024*/ 	.byte	0x04, 0x11
        /*0026*/ 	.short	(.L_7 - .L_6)
	.align		4
.L_6:
        /*0028*/ 	.word	index@(_Z6kernelP6SpherePh)
        /*002c*/ 	.word	0x00000000


	//----- nvinfo : EIATTR_MIN_STACK_SIZE
	.align		4
.L_7:
        /*0030*/ 	.byte	0x04, 0x12
        /*0032*/ 	.short	(.L_9 - .L_8)
	.align		4
.L_8:
        /*0034*/ 	.word	index@(_Z6kernelP6SpherePh)
        /*0038*/ 	.word	0x00000000
.L_9:


//--------------------- .nv.compat                --------------------------
	.section	.nv.compat,"",@"SHT_CUDA_COMPAT_INFO"
	.align	4
        /*0000*/ 	.byte	0x02, 0x09, 0x00, 0x00, 0x02, 0x02, 0x01, 0x00, 0x02, 0x05, 0x05, 0x00, 0x03, 0x07, 0x01, 0x01
        /*0010*/ 	.byte	0x02, 0x03, 0x00, 0x00, 0x02, 0x06, 0x01, 0x00, 0x04, 0x0b, 0x08, 0x00, 0x01, 0x00, 0x00, 0x00
        /*0020*/ 	.byte	0x00, 0x00, 0x00, 0x00


//--------------------- .nv.info._Z6kernelP6SpherePh --------------------------
	.section	.nv.info._Z6kernelP6SpherePh,"",@"SHT_CUDA_INFO"
	.sectionflags	@""
	.align	4


	//----- nvinfo : EIATTR_CUDA_API_VERSION
	.align		4
        /*0000*/ 	.byte	0x04, 0x37
        /*0002*/ 	.short	(.L_11 - .L_10)
.L_10:
        /*0004*/ 	.word	0x00000082


	//----- nvinfo : EIATTR_KPARAM_INFO
	.align		4
.L_11:
        /*0008*/ 	.byte	0x04, 0x17
        /*000a*/ 	.short	(.L_13 - .L_12)
.L_12:
        /*000c*/ 	.word	0x00000000
        /*0010*/ 	.short	0x0001
        /*0012*/ 	.short	0x0008
        /*0014*/ 	.byte	0x00, 0xf5, 0x21, 0x00


	//----- nvinfo : EIATTR_KPARAM_INFO
	.align		4
.L_13:
        /*0018*/ 	.byte	0x04, 0x17
        /*001a*/ 	.short	(.L_15 - .L_14)
.L_14:
        /*001c*/ 	.word	0x00000000
        /*0020*/ 	.short	0x0000
        /*0022*/ 	.short	0x0000
        /*0024*/ 	.byte	0x00, 0xf5, 0x21, 0x00


	//----- nvinfo : EIATTR_SPARSE_MMA_MASK
	.align		4
.L_15:
        /*0028*/ 	.byte	0x03, 0x50
        /*002a*/ 	.short	0x0000


	//----- nvinfo : EIATTR_MAXREG_COUNT
	.align		4
        /*002c*/ 	.byte	0x03, 0x1b
        /*002e*/ 	.short	0x00ff


	//----- nvinfo : EIATTR_MERCURY_ISA_VERSION
	.align		4
        /*0030*/ 	.byte	0x03, 0x5f
        /*0032*/ 	.short	0x0101


	//----- nvinfo : EIATTR_VRC_CTA_INIT_COUNT
	.align		4
        /*0034*/ 	.byte	0x02, 0x4a
	.zero		1
	.zero		1


	//----- nvinfo : EIATTR_EXIT_INSTR_OFFSETS
	.align		4
        /*0038*/ 	.byte	0x04, 0x1c
        /*003a*/ 	.short	(.L_17 - .L_16)


	//   ....[0]....
.L_16:
        /*003c*/ 	.word	0x000011c0


	//----- nvinfo : EIATTR_CRS_STACK_SIZE
	.align		4
.L_17:
        /*0040*/ 	.byte	0x04, 0x1e
        /*0042*/ 	.short	(.L_19 - .L_18)
.L_18:
        /*0044*/ 	.word	0x00000000


	//----- nvinfo : EIATTR_CBANK_PARAM_SIZE
	.align		4
.L_19:
        /*0048*/ 	.byte	0x03, 0x19
        /*004a*/ 	.short	0x0010


	//----- nvinfo : EIATTR_PARAM_CBANK
	.align		4
        /*004c*/ 	.byte	0x04, 0x0a
        /*004e*/ 	.short	(.L_21 - .L_20)
	.align		4
.L_20:
        /*0050*/ 	.word	index@(.nv.constant0._Z6kernelP6SpherePh)
        /*0054*/ 	.short	0x0380
        /*0056*/ 	.short	0x0010


	//----- nvinfo : EIATTR_SW_WAR
	.align		4
.L_21:
        /*0058*/ 	.byte	0x04, 0x36
        /*005a*/ 	.short	(.L_23 - .L_22)
.L_22:
        /*005c*/ 	.word	0x00000008
.L_23:


//--------------------- .nv.callgraph             --------------------------
	.section	.nv.callgraph,"",@"SHT_CUDA_CALLGRAPH"
	.align	4
	.sectionentsize	8
	.align		4
        /*0000*/ 	.word	0x00000000
	.align		4
        /*0004*/ 	.word	0xffffffff
	.align		4
        /*0008*/ 	.word	0x00000000
	.align		4
        /*000c*/ 	.word	0xfffffffe
	.align		4
        /*0010*/ 	.word	0x00000000
	.align		4
        /*0014*/ 	.word	0xfffffffd
	.align		4
        /*0018*/ 	.word	0x00000000
	.align		4
        /*001c*/ 	.word	0xfffffffc


//--------------------- .text._Z6kernelP6SpherePh --------------------------
	.section	.text._Z6kernelP6SpherePh,"ax",@progbits
	.align	128
        .global         _Z6kernelP6SpherePh
        .type           _Z6kernelP6SpherePh,@function
        .size           _Z6kernelP6SpherePh,(.L_x_37 - _Z6kernelP6SpherePh)
        .other          _Z6kernelP6SpherePh,@"STO_CUDA_ENTRY STV_DEFAULT"
_Z6kernelP6SpherePh:
.text._Z6kernelP6SpherePh:
[----:B------:R-:W-:Y:S08]  /*0000*/  LDC R1, c[0x0][0x37c] ;  /* 0x0000df00ff017b82 */ /* 0x000ff00000000800 */
[----:B------:R-:W0:Y:S01]  /*0010*/  S2UR UR10, SR_CTAID.X ;  /* 0x00000000000a79c3 */ /* 0x000e220000002500 */
[----:B------:R-:W1:Y:S01]  /*0020*/  LDCU.64 UR4, c[0x0][0x380] ;  /* 0x00007000ff0477ac */ /* 0x000e620008000a00 */
[----:B------:R-:W-:Y:S01]  /*0030*/  HFMA2 R11, -RZ, RZ, 0, 0 ;  /* 0x00000000ff0b7431 */ /* 0x000fe200000001ff */
[----:B------:R-:W-:-:S02]  /*0040*/  MOV R10, 0xd09502f9 ;  /* 0xd09502f9000a7802 */ /* 0x000fc40000000f00 */
[----:B------:R-:W-:Y:S01]  /*0050*/  CS2R R8, SRZ ;  /* 0x0000000000087805 */ /* 0x000fe2000001ff00 */
[----:B------:R-:W2:Y:S02]  /*0060*/  LDCU.64 UR8, c[0x0][0x358] ;  /* 0x00006b00ff0877ac */ /* 0x000ea40008000a00 */
[----:B------:R-:W3:Y:S01]  /*0070*/  S2UR UR11, SR_CTAID.Y ;  /* 0x00000000000b79c3 */ /* 0x000ee20000002600 */
[----:B-1----:R-:W-:-:S04]  /*0080*/  UIADD3 UR4, UP0, UPT, UR4, 0x38, URZ ;  /* 0x0000003804047890 */ /* 0x002fc8000ff1e0ff */
[----:B------:R-:W-:Y:S02]  /*0090*/  UIADD3.X UR5, UPT, UPT, URZ, UR5, URZ, UP0, !UPT ;  /* 0x00000005ff057290 */ /* 0x000fe400087fe4ff */
[----:B0-----:R-:W-:Y:S01]  /*00a0*/  UIADD3 UR6, UPT, UPT, UR10, -0x400, URZ ;  /* 0xfffffc000a067890 */ /* 0x001fe2000fffe0ff */
[----:B------:R-:W-:Y:S01]  /*00b0*/  MOV R4, UR4 ;  /* 0x0000000400047c02 */ /* 0x000fe20008000f00 */
[----:B------:R-:W-:Y:S02]  /*00c0*/  UMOV UR4, URZ ;  /* 0x000000ff00047c82 */ /* 0x000fe40008000000 */
[----:B------:R-:W-:Y:S02]  /*00d0*/  MOV R5, UR5 ;  /* 0x0000000500057c02 */ /* 0x000fe40008000f00 */
[----:B------:R-:W-:Y:S01]  /*00e0*/  I2FP.F32.S32 R7, UR6 ;  /* 0x0000000600077c45 */ /* 0x000fe20008201400 */
[----:B---3--:R-:W-:-:S06]  /*00f0*/  UIADD3 UR7, UPT, UPT, UR11, -0x400, URZ ;  /* 0xfffffc000b077890 */ /* 0x008fcc000fffe0ff */
[----:B--2---:R-:W-:-:S07]  /*0100*/  I2FP.F32.S32 R6, UR7 ;  /* 0x0000000700067c45 */ /* 0x004fce0008201400 */
.L_x_25:
[----:B------:R-:W2:Y:S04]  /*0110*/  LDG.E R2, desc[UR8][R4.64+-0x28] ;  /* 0xffffd80804027981 */ /* 0x000ea8000c1e1900 */
[----:B------:R-:W3:Y:S04]  /*0120*/  LDG.E R3, desc[UR8][R4.64+-0x24] ;  /* 0xffffdc0804037981 */ /* 0x000ee8000c1e1900 */
[----:B------:R-:W4:Y:S01]  /*0130*/  LDG.E R14, desc[UR8][R4.64+-0x2c] ;  /* 0xffffd408040e7981 */ /* 0x000f22000c1e1900 */
[----:B------:R-:W-:Y:S01]  /*0140*/  UIADD3 UR4, UPT, UPT, UR4, 0x4, URZ ;  /* 0x0000000404047890 */ /* 0x000fe2000fffe0ff */
[----:B------:R-:W-:-:S03]  /*0150*/  IMAD.MOV.U32 R13, RZ, RZ, -0x2f6afd07 ;  /* 0xd09502f9ff0d7424 */ /* 0x000fc600078e00ff */
[----:B------:R-:W-:Y:S01]  /*0160*/  UISETP.NE.AND UP0, UPT, UR4, 0x14, UPT ;  /* 0x000000140400788c */ /* 0x000fe2000bf05270 */
[----:B--2---:R-:W-:Y:S01]  /*0170*/  FADD R2, R7, -R2 ;  /* 0x8000000207027221 */ /* 0x004fe20000000000 */
[----:B---3--:R-:W-:-:S03]  /*0180*/  FADD R3, R6, -R3 ;  /* 0x8000000306037221 */ /* 0x008fc60000000000 */
[----:B------:R-:W-:Y:S01]  /*0190*/  FMUL R15, R2, R2 ;  /* 0x00000002020f7220 */ /* 0x000fe20000400000 */
[----:B------:R-:W-:Y:S01]  /*01a0*/  FMUL R2, R3, R3 ;  /* 0x0000000303027220 */ /* 0x000fe20000400000 */
[----:B----4-:R-:W-:-:S03]  /*01b0*/  FMUL R14, R14, R14 ;  /* 0x0000000e0e0e7220 */ /* 0x010fc60000400000 */
[----:B------:R-:W-:-:S05]  /*01c0*/  FADD R3, R15, R2 ;  /* 0x000000020f037221 */ /* 0x000fca0000000000 */
[----:B------:R-:W-:-:S13]  /*01d0*/  FSETP.GEU.AND P0, PT, R3, R14, PT ;  /* 0x0000000e0300720b */ /* 0x000fda0003f0e000 */
[----:B------:R-:W-:Y:S05]  /*01e0*/  @P0 BRA `(.L_x_0) ;  /* 0x0000000000a40947 */ /* 0x000fea0003800000 */
[----:B------:R0:W5:Y:S01]  /*01f0*/  LDG.E R12, desc[UR8][R4.64+-0x20] ;  /* 0xffffe008040c7981 */ /* 0x000162000c1e1900 */
[----:B------:R-:W-:-:S04]  /*0200*/  FADD R0, -R15, R14 ;  /* 0x0000000e0f007221 */ /* 0x000fc80000000100 */
[----:B------:R-:W-:-:S04]  /*0210*/  FADD R16, -R2, R0 ;  /* 0x0000000002107221 */ /* 0x000fc80000000100 */
[----:B------:R0:W1:Y:S01]  /*0220*/  MUFU.RSQ R3, R16 ;  /* 0x0000001000037308 */ /* 0x0000620000001400 */
[----:B------:R-:W-:-:S04]  /*0230*/  IADD3 R0, PT, PT, R16, -0xd000000, RZ ;  /* 0xf300000010007810 */ /* 0x000fc80007ffe0ff */
[----:B------:R-:W-:-:S13]  /*0240*/  ISETP.GT.U32.AND P0, PT, R0, 0x727fffff, PT ;  /* 0x727fffff0000780c */ /* 0x000fda0003f04070 */
[----:B01----:R-:W-:Y:S05]  /*0250*/  @!P0 BRA `(.L_x_1) ;  /* 0x0000000000148947 */ /* 0x003fea0003800000 */
[----:B------:R-:W-:Y:S02]  /*0260*/  MOV R0, R16 ;  /* 0x0000001000007202 */ /* 0x000fe40000000f00 */
[----:B------:R-:W-:-:S07]  /*0270*/  MOV R2, 0x290 ;  /* 0x0000029000027802 */ /* 0x000fce0000000f00 */
[----:B-----5:R-:W-:Y:S05]  /*0280*/  CALL.REL.NOINC `($__internal_0_$__cuda_sm20_sqrt_rn_f32_slowpath) ;  /* 0x0000000c00d07944 */ /* 0x020fea0003c00000 */
[----:B------:R-:W-:Y:S01]  /*0290*/  MOV R13, R0 ;  /* 0x00000000000d7202 */ /* 0x000fe20000000f00 */
[----:B------:R-:W-:Y:S06]  /*02a0*/  BRA `(.L_x_2) ;  /* 0x0000000000107947 */ /* 0x000fec0003800000 */
.L_x_1:
[----:B------:R-:W-:Y:S01]  /*02b0*/  FMUL.FTZ R13, R16, R3 ;  /* 0x00000003100d7220 */ /* 0x000fe20000410000 */
[----:B------:R-:W-:-:S03]  /*02c0*/  FMUL.FTZ R2, R3, 0.5 ;  /* 0x3f00000003027820 */ /* 0x000fc60000410000 */
[----:B------:R-:W-:-:S04]  /*02d0*/  FFMA R0, -R13, R13, R16 ;  /* 0x0000000d0d007223 */ /* 0x000fc80000000110 */
[----:B------:R-:W-:-:S07]  /*02e0*/  FFMA R13, R0, R2, R13 ;  /* 0x00000002000d7223 */ /* 0x000fce000000000d */
.L_x_2:
[----:B------:R-:W-:Y:S01]  /*02f0*/  IADD3 R0, PT, PT, R14, -0xd000000, RZ ;  /* 0xf30000000e007810 */ /* 0x000fe20007ffe0ff */
[----:B------:R0:W1:Y:S03]  /*0300*/  MUFU.RSQ R15, R14 ;  /* 0x0000000e000f7308 */ /* 0x0000660000001400 */
[----:B------:R-:W-:-:S13]  /*0310*/  ISETP.GT.U32.AND P0, PT, R0, 0x727fffff, PT ;  /* 0x727fffff0000780c */ /* 0x000fda0003f04070 */
[----:B0-----:R-:W-:Y:S05]  /*0320*/  @!P0 BRA `(.L_x_3) ;  /* 0x0000000000148947 */ /* 0x001fea0003800000 */
[----:B------:R-:W-:Y:S01]  /*0330*/  IMAD.MOV.U32 R0, RZ, RZ, R14 ;  /* 0x000000ffff007224 */ /* 0x000fe200078e000e */
[----:B------:R-:W-:-:S07]  /*0340*/  MOV R2, 0x360 ;  /* 0x0000036000027802 */ /* 0x000fce0000000f00 */
[----:B-1---5:R-:W-:Y:S05]  /*0350*/  CALL.REL.NOINC `($__internal_0_$__cuda_sm20_sqrt_rn_f32_slowpath) ;  /* 0x0000000c009c7944 */ /* 0x022fea0003c00000 */
[----:B------:R-:W-:Y:S01]  /*0360*/  MOV R3, R0 ;  /* 0x0000000000037202 */ /* 0x000fe20000000f00 */
[----:B------:R-:W-:Y:S06]  /*0370*/  BRA `(.L_x_4) ;  /* 0x0000000000107947 */ /* 0x000fec0003800000 */
.L_x_3:
[----:B-1----:R-:W-:Y:S01]  /*0380*/  FMUL.FTZ R3, R14, R15 ;  /* 0x0000000f0e037220 */ /* 0x002fe20000410000 */
[----:B------:R-:W-:-:S03]  /*0390*/  FMUL.FTZ R0, R15, 0.5 ;  /* 0x3f0000000f007820 */ /* 0x000fc60000410000 */
[----:B------:R-:W-:-:S04]  /*03a0*/  FFMA R14, -R3, R3, R14 ;  /* 0x00000003030e7223 */ /* 0x000fc8000000010e */
[----:B------:R-:W-:-:S07]  /*03b0*/  FFMA R3, R14, R0, R3 ;  /* 0x000000000e037223 */ /* 0x000fce0000000003 */
.L_x_4:
[----:B------:R-:W0:Y:S08]  /*03c0*/  MUFU.RCP R0, R3 ;  /* 0x0000000300007308 */ /* 0x000e300000001000 */
[----:B------:R-:W1:Y:S01]  /*03d0*/  FCHK P0, R13, R3 ;  /* 0x000000030d007302 */ /* 0x000e620000000000 */
[----:B0-----:R-:W-:-:S04]  /*03e0*/  FFMA R15, R0, -R3, 1 ;  /* 0x3f800000000f7423 */ /* 0x001fc80000000803 */
[----:B------:R-:W-:-:S04]  /*03f0*/  FFMA R0, R0, R15, R0 ;  /* 0x0000000f00007223 */ /* 0x000fc80000000000 */
[----:B------:R-:W-:-:S04]  /*0400*/  FFMA R2, R0, R13, RZ ;  /* 0x0000000d00027223 */ /* 0x000fc800000000ff */
[----:B------:R-:W-:-:S04]  /*0410*/  FFMA R15, R2, -R3, R13 ;  /* 0x80000003020f7223 */ /* 0x000fc8000000000d */
[----:B------:R-:W-:Y:S01]  /*0420*/  FFMA R0, R0, R15, R2 ;  /* 0x0000000f00007223 */ /* 0x000fe20000000002 */
[----:B-1----:R-:W-:Y:S06]  /*0430*/  @!P0 BRA `(.L_x_5) ;  /* 0x00000000000c8947 */ /* 0x002fec0003800000 */
[----:B------:R-:W-:Y:S02]  /*0440*/  MOV R0, R13 ;  /* 0x0000000d00007202 */ /* 0x000fe40000000f00 */
[----:B------:R-:W-:-:S07]  /*0450*/  MOV R2, 0x470 ;  /* 0x0000047000027802 */ /* 0x000fce0000000f00 */
[----:B-----5:R-:W-:Y:S05]  /*0460*/  CALL.REL.NOINC `($__internal_1_$__cuda_sm3x_div_rn_noftz_f32_slowpath) ;  /* 0x0000000c00b47944 */ /* 0x020fea0003c00000 */
.L_x_5:
[----:B-----5:R-:W-:-:S07]  /*0470*/  FADD R13, R12, R13 ;  /* 0x0000000d0c0d7221 */ /* 0x020fce0000000000 */
.L_x_0:
[----:B------:R-:W2:Y:S04]  /*0480*/  LDG.E R2, desc[UR8][R4.64+-0xc] ;  /* 0xfffff40804027981 */ /* 0x000ea8000c1e1900 */
[----:B------:R-:W3:Y:S01]  /*0490*/  LDG.E R19, desc[UR8][R4.64+-0x8] ;  /* 0xfffff80804137981 */ /* 0x000ee2000c1e1900 */
[----:B------:R-:W-:-:S03]  /*04a0*/  FSETP.GT.AND P0, PT, R13, R10, PT ;  /* 0x0000000a0d00720b */ /* 0x000fc60003f04000 */
[----:B------:R-:W4:Y:S10]  /*04b0*/  LDG.E R14, desc[UR8][R4.64+-0x10] ;  /* 0xfffff008040e7981 */ /* 0x000f34000c1e1900 */
[----:B------:R-:W5:Y:S04]  /*04c0*/  @P0 LDG.E R3, desc[UR8][R4.64+-0x38] ;  /* 0xffffc80804030981 */ /* 0x000f68000c1e1900 */
[----:B------:R-:W5:Y:S04]  /*04d0*/  @P0 LDG.E R15, desc[UR8][R4.64+-0x30] ;  /* 0xffffd008040f0981 */ /* 0x000f68000c1e1900 */
[----:B------:R-:W5:Y:S01]  /*04e0*/  @P0 LDG.E R17, desc[UR8][R4.64+-0x34] ;  /* 0xffffcc0804110981 */ /* 0x000f62000c1e1900 */
[----:B------:R-:W-:Y:S01]  /*04f0*/  @P0 MOV R10, R13 ;  /* 0x0000000d000a0202 */ /* 0x000fe20000000f00 */
[----:B------:R-:W-:-:S02]  /*0500*/  HFMA2 R13, -RZ, RZ, -36.65625, 4.5359134674072265625e-05 ;  /* 0xd09502f9ff0d7431 */ /* 0x000fc400000001ff */
[----:B--2---:R-:W-:Y:S01]  /*0510*/  FADD R2, R7, -R2 ;  /* 0x8000000207027221 */ /* 0x004fe20000000000 */
[----:B---3--:R-:W-:-:S03]  /*0520*/  FADD R19, R6, -R19 ;  /* 0x8000001306137221 */ /* 0x008fc60000000000 */
[----:B------:R-:W-:Y:S01]  /*0530*/  FMUL R21, R2, R2 ;  /* 0x0000000202157220 */ /* 0x000fe20000400000 */
[----:B------:R-:W-:Y:S01]  /*0540*/  FMUL R2, R19, R19 ;  /* 0x0000001313027220 */ /* 0x000fe20000400000 */
[----:B----4-:R-:W-:-:S03]  /*0550*/  FMUL R14, R14, R14 ;  /* 0x0000000e0e0e7220 */ /* 0x010fc60000400000 */
[----:B------:R-:W-:-:S05]  /*0560*/  FADD R19, R21, R2 ;  /* 0x0000000215137221 */ /* 0x000fca0000000000 */
[----:B------:R-:W-:Y:S01]  /*0570*/  FSETP.GEU.AND P1, PT, R19, R14, PT ;  /* 0x0000000e1300720b */ /* 0x000fe20003f2e000 */
[C---:B-----5:R-:W-:Y:S01]  /*0580*/  @P0 FMUL R8, R0.reuse, R3 ;  /* 0x0000000300080220 */ /* 0x060fe20000400000 */
[C---:B------:R-:W-:Y:S01]  /*0590*/  @P0 FMUL R9, R0.reuse, R15 ;  /* 0x0000000f00090220 */ /* 0x040fe20000400000 */
[----:B------:R-:W-:-:S10]  /*05a0*/  @P0 FMUL R11, R0, R17 ;  /* 0x00000011000b0220 */ /* 0x000fd40000400000 */
[----:B------:R-:W-:Y:S05]  /*05b0*/  @P1 BRA `(.L_x_6) ;  /* 0x0000000000a41947 */ /* 0x000fea0003800000 */
[----:B------:R0:W5:Y:S01]  /*05c0*/  LDG.E R12, desc[UR8][R4.64+-0x4] ;  /* 0xfffffc08040c7981 */ /* 0x000162000c1e1900 */
[----:B------:R-:W-:-:S04]  /*05d0*/  FADD R0, -R21, R14 ;  /* 0x0000000e15007221 */ /* 0x000fc80000000100 */
[----:B------:R-:W-:-:S04]  /*05e0*/  FADD R16, -R2, R0 ;  /* 0x0000000002107221 */ /* 0x000fc80000000100 */
[----:B------:R-:W-:Y:S01]  /*05f0*/  VIADD R0, R16, 0xf3000000 ;  /* 0xf300000010007836 */ /* 0x000fe20000000000 */
[----:B------:R0:W1:Y:S04]  /*0600*/  MUFU.RSQ R3, R16 ;  /* 0x0000001000037308 */ /* 0x0000680000001400 */
[----:B------:R-:W-:-:S13]  /*0610*/  ISETP.GT.U32.AND P0, PT, R0, 0x727fffff, PT ;  /* 0x727fffff0000780c */ /* 0x000fda0003f04070 */
[----:B01----:R-:W-:Y:S05]  /*0620*/  @!P0 BRA `(.L_x_7) ;  /* 0x0000000000148947 */ /* 0x003fea0003800000 */
[----:B------:R-:W-:Y:S02]  /*0630*/  MOV R0, R16 ;  /* 0x0000001000007202 */ /* 0x000fe40000000f00 */
[----:B------:R-:W-:-:S07]  /*0640*/  MOV R2, 0x660 ;  /* 0x0000066000027802 */ /* 0x000fce0000000f00 */
[----:B-----5:R-:W-:Y:S05]  /*0650*/  CALL.REL.NOINC `($__internal_0_$__cuda_sm20_sqrt_rn_f32_slowpath) ;  /* 0x0000000800dc7944 */ /* 0x020fea0003c00000 */
[----:B------:R-:W-:Y:S01]  /*0660*/  MOV R13, R0 ;  /* 0x00000000000d7202 */ /* 0x000fe20000000f00 */
[----:B------:R-:W-:Y:S06]  /*0670*/  BRA `(.L_x_8) ;  /* 0x0000000000107947 */ /* 0x000fec0003800000 */
.L_x_7:
[----:B------:R-:W-:Y:S01]  /*0680*/  FMUL.FTZ R13, R16, R3 ;  /* 0x00000003100d7220 */ /* 0x000fe20000410000 */
[----:B------:R-:W-:-:S03]  /*0690*/  FMUL.FTZ R2, R3, 0.5 ;  /* 0x3f00000003027820 */ /* 0x000fc60000410000 */
[----:B------:R-:W-:-:S04]  /*06a0*/  FFMA R0, -R13, R13, R16 ;  /* 0x0000000d0d007223 */ /* 0x000fc80000000110 */
[----:B------:R-:W-:-:S07]  /*06b0*/  FFMA R13, R0, R2, R13 ;  /* 0x00000002000d7223 */ /* 0x000fce000000000d */
.L_x_8:
[----:B------:R-:W-:Y:S01]  /*06c0*/  IADD3 R0, PT, PT, R14, -0xd000000, RZ ;  /* 0xf30000000e007810 */ /* 0x000fe20007ffe0ff */
[----:B------:R0:W1:Y:S03]  /*06d0*/  MUFU.RSQ R15, R14 ;  /* 0x0000000e000f7308 */ /* 0x0000660000001400 */
[----:B------:R-:W-:-:S13]  /*06e0*/  ISETP.GT.U32.AND P0, PT, R0, 0x727fffff, PT ;  /* 0x727fffff0000780c */ /* 0x000fda0003f04070 */
[----:B0-----:R-:W-:Y:S05]  /*06f0*/  @!P0 BRA `(.L_x_9) ;  /* 0x0000000000148947 */ /* 0x001fea0003800000 */
[----:B------:R-:W-:Y:S02]  /*0700*/  MOV R0, R14 ;  /* 0x0000000e00007202 */ /* 0x000fe40000000f00 */
[----:B------:R-:W-:-:S07]  /*0710*/  MOV R2, 0x730 ;  /* 0x0000073000027802 */ /* 0x000fce0000000f00 */
[----:B-1---5:R-:W-:Y:S05]  /*0720*/  CALL.REL.NOINC `($__internal_0_$__cuda_sm20_sqrt_rn_f32_slowpath) ;  /* 0x0000000800a87944 */ /* 0x022fea0003c00000 */
[----:B------:R-:W-:Y:S01]  /*0730*/  IMAD.MOV.U32 R3, RZ, RZ, R0 ;  /* 0x000000ffff037224 */ /* 0x000fe200078e0000 */
[----:B------:R-:W-:Y:S06]  /*0740*/  BRA `(.L_x_10) ;  /* 0x0000000000107947 */ /* 0x000fec0003800000 */
.L_x_9:
[----:B-1----:R-:W-:Y:S01]  /*0750*/  FMUL.FTZ R3, R14, R15 ;  /* 0x0000000f0e037220 */ /* 0x002fe20000410000 */
[----:B------:R-:W-:-:S03]  /*0760*/  FMUL.FTZ R0, R15, 0.5 ;  /* 0x3f0000000f007820 */ /* 0x000fc60000410000 */
[----:B------:R-:W-:-:S04]  /*0770*/  FFMA R14, -R3, R3, R14 ;  /* 0x00000003030e7223 */ /* 0x000fc8000000010e */
[----:B------:R-:W-:-:S07]  /*0780*/  FFMA R3, R14, R0, R3 ;  /* 0x000000000e037223 */ /* 0x000fce0000000003 */
.L_x_10:
        /* <DEDUP_REMOVED lines=11> */
.L_x_11:
[----:B-----5:R-:W-:-:S07]  /*0840*/  FADD R13, R12, R13 ;  /* 0x0000000d0c0d7221 */ /* 0x020fce0000000000 */
.L_x_6:
[----:B------:R-:W2:Y:S04]  /*0850*/  LDG.E R2, desc[UR8][R4.64+0x10] ;  /* 0x0000100804027981 */ /* 0x000ea8000c1e1900 */
[----:B------:R-:W3:Y:S01]  /*0860*/  LDG.E R19, desc[UR8][R4.64+0x14] ;  /* 0x0000140804137981 */ /* 0x000ee2000c1e1900 */
[----:B------:R-:W-:-:S03]  /*0870*/  FSETP.GT.AND P0, PT, R13, R10, PT ;  /* 0x0000000a0d00720b */ /* 0x000fc60003f04000 */
[----:B------:R-:W4:Y:S10]  /*0880*/  LDG.E R14, desc[UR8][R4.64+0xc] ;  /* 0x00000c08040e7981 */ /* 0x000f34000c1e1900 */
[----:B------:R-:W5:Y:S04]  /*0890*/  @P0 LDG.E R3, desc[UR8][R4.64+-0x1c] ;  /* 0xffffe40804030981 */ /* 0x000f68000c1e1900 */
[----:B------:R-:W5:Y:S04]  /*08a0*/  @P0 LDG.E R15, desc[UR8][R4.64+-0x14] ;  /* 0xffffec08040f0981 */ /* 0x000f68000c1e1900 */
[----:B------:R-:W5:Y:S01]  /*08b0*/  @P0 LDG.E R17, desc[UR8][R4.64+-0x18] ;  /* 0xffffe80804110981 */ /* 0x000f62000c1e1900 */
[----:B------:R-:W-:-:S02]  /*08c0*/  @P0 MOV R10, R13 ;  /* 0x0000000d000a0202 */ /* 0x000fc40000000f00 */
[----:B------:R-:W-:Y:S01]  /*08d0*/  MOV R13, 0xd09502f9 ;  /* 0xd09502f9000d7802 */ /* 0x000fe20000000f00 */
        /* <DEDUP_REMOVED lines=18> */
[----:B------:R-:W-:Y:S01]  /*0a00*/  IMAD.MOV.U32 R0, RZ, RZ, R16 ;  /* 0x000000ffff007224 */ /* 0x000fe200078e0010 */
[----:B------:R-:W-:-:S07]  /*0a10*/  MOV R2, 0xa30 ;  /* 0x00000a3000027802 */ /* 0x000fce0000000f00 */
[----:B-----5:R-:W-:Y:S05]  /*0a20*/  CALL.REL.NOINC `($__internal_0_$__cuda_sm20_sqrt_rn_f32_slowpath) ;  /* 0x0000000400e87944 */ /* 0x020fea0003c00000 */
[----:B------:R-:W-:Y:S01]  /*0a30*/  MOV R13, R0 ;  /* 0x00000000000d7202 */ /* 0x000fe20000000f00 */
[----:B------:R-:W-:Y:S06]  /*0a40*/  BRA `(.L_x_14) ;  /* 0x0000000000107947 */ /* 0x000fec0003800000 */
.L_x_13:
[----:B------:R-:W-:Y:S01]  /*0a50*/  FMUL.FTZ R13, R16, R3 ;  /* 0x00000003100d7220 */ /* 0x000fe20000410000 */
[----:B------:R-:W-:-:S03]  /*0a60*/  FMUL.FTZ R2, R3, 0.5 ;  /* 0x3f00000003027820 */ /* 0x000fc60000410000 */
[----:B------:R-:W-:-:S04]  /*0a70*/  FFMA R0, -R13, R13, R16 ;  /* 0x0000000d0d007223 */ /* 0x000fc80000000110 */
[----:B------:R-:W-:-:S07]  /*0a80*/  FFMA R13, R0, R2, R13 ;  /* 0x00000002000d7223 */ /* 0x000fce000000000d */
.L_x_14:
[----:B------:R-:W-:Y:S01]  /*0a90*/  IADD3 R0, PT, PT, R14, -0xd000000, RZ ;  /* 0xf30000000e007810 */ /* 0x000fe20007ffe0ff */
[----:B------:R0:W1:Y:S03]  /*0aa0*/  MUFU.RSQ R15, R14 ;  /* 0x0000000e000f7308 */ /* 0x0000660000001400 */
[----:B------:R-:W-:-:S13]  /*0ab0*/  ISETP.GT.U32.AND P0, PT, R0, 0x727fffff, PT ;  /* 0x727fffff0000780c */ /* 0x000fda0003f04070 */
[----:B0-----:R-:W-:Y:S05]  /*0ac0*/  @!P0 BRA `(.L_x_15) ;  /* 0x0000000000148947 */ /* 0x001fea0003800000 */
[----:B------:R-:W-:Y:S02]  /*0ad0*/  MOV R0, R14 ;  /* 0x0000000e00007202 */ /* 0x000fe40000000f00 */
[----:B------:R-:W-:-:S07]  /*0ae0*/  MOV R2, 0xb00 ;  /* 0x00000b0000027802 */ /* 0x000fce0000000f00 */
[----:B-1---5:R-:W-:Y:S05]  /*0af0*/  CALL.REL.NOINC `($__internal_0_$__cuda_sm20_sqrt_rn_f32_slowpath) ;  /* 0x0000000400b47944 */ /* 0x022fea0003c00000 */
[----:B------:R-:W-:Y:S01]  /*0b00*/  MOV R3, R0 ;  /* 0x0000000000037202 */ /* 0x000fe20000000f00 */
[----:B------:R-:W-:Y:S06]  /*0b10*/  BRA `(.L_x_16) ;  /* 0x0000000000107947 */ /* 0x000fec0003800000 */
.L_x_15:
[----:B-1----:R-:W-:Y:S01]  /*0b20*/  FMUL.FTZ R3, R14, R15 ;  /* 0x0000000f0e037220 */ /* 0x002fe20000410000 */
[----:B------:R-:W-:-:S03]  /*0b30*/  FMUL.FTZ R0, R15, 0.5 ;  /* 0x3f0000000f007820 */ /* 0x000fc60000410000 */
[----:B------:R-:W-:-:S04]  /*0b40*/  FFMA R14, -R3, R3, R14 ;  /* 0x00000003030e7223 */ /* 0x000fc8000000010e */
[----:B------:R-:W-:-:S07]  /*0b50*/  FFMA R3, R14, R0, R3 ;  /* 0x000000000e037223 */ /* 0x000fce0000000003 */
.L_x_16:
        /* <DEDUP_REMOVED lines=8> */
[----:B------:R-:W-:Y:S01]  /*0be0*/  IMAD.MOV.U32 R0, RZ, RZ, R13 ;  /* 0x000000ffff007224 */ /* 0x000fe200078e000d */
[----:B------:R-:W-:-:S07]  /*0bf0*/  MOV R2, 0xc10 ;  /* 0x00000c1000027802 */ /* 0x000fce0000000f00 */
[----:B-----5:R-:W-:Y:S05]  /*0c00*/  CALL.REL.NOINC `($__internal_1_$__cuda_sm3x_div_rn_noftz_f32_slowpath) ;  /* 0x0000000400cc7944 */ /* 0x020fea0003c00000 */
.L_x_17:
[----:B-----5:R-:W-:-:S07]  /*0c10*/  FADD R13, R12, R13 ;  /* 0x0000000d0c0d7221 */ /* 0x020fce0000000000 */
.L_x_12:
        /* <DEDUP_REMOVED lines=30> */
[----:B------:R-:W-:Y:S01]  /*0e00*/  IMAD.MOV.U32 R13, RZ, RZ, R0 ;  /* 0x000000ffff0d7224 */ /* 0x000fe200078e0000 */
[----:B------:R-:W-:Y:S06]  /*0e10*/  BRA `(.L_x_20) ;  /* 0x0000000000107947 */ /* 0x000fec0003800000 */
.L_x_19:
[----:B------:R-:W-:Y:S01]  /*0e20*/  FMUL.FTZ R13, R16, R3 ;  /* 0x00000003100d7220 */ /* 0x000fe20000410000 */
[----:B------:R-:W-:-:S03]  /*0e30*/  FMUL.FTZ R2, R3, 0.5 ;  /* 0x3f00000003027820 */ /* 0x000fc60000410000 */
[----:B------:R-:W-:-:S04]  /*0e40*/  FFMA R0, -R13, R13, R16 ;  /* 0x0000000d0d007223 */ /* 0x000fc80000000110 */
[----:B------:R-:W-:-:S07]  /*0e50*/  FFMA R13, R0, R2, R13 ;  /* 0x00000002000d7223 */ /* 0x000fce000000000d */
.L_x_20:
        /* <DEDUP_REMOVED lines=9> */
.L_x_21:
[----:B-1----:R-:W-:Y:S01]  /*0ef0*/  FMUL.FTZ R3, R14, R15 ;  /* 0x0000000f0e037220 */ /* 0x002fe20000410000 */
[----:B------:R-:W-:-:S03]  /*0f00*/  FMUL.FTZ R0, R15, 0.5 ;  /* 0x3f0000000f007820 */ /* 0x000fc60000410000 */
[----:B------:R-:W-:-:S04]  /*0f10*/  FFMA R14, -R3, R3, R14 ;  /* 0x00000003030e7223 */ /* 0x000fc8000000010e */
[----:B------:R-:W-:-:S07]  /*0f20*/  FFMA R3, R14, R0, R3 ;  /* 0x000000000e037223 */ /* 0x000fce0000000003 */
.L_x_22:
        /* <DEDUP_REMOVED lines=11> */
.L_x_23:
[----:B-----5:R-:W-:-:S07]  /*0fe0*/  FADD R13, R12, R13 ;  /* 0x0000000d0c0d7221 */ /* 0x020fce0000000000 */
.L_x_18:
[----:B------:R-:W-:-:S13]  /*0ff0*/  FSETP.GT.AND P0, PT, R13, R10, PT ;  /* 0x0000000a0d00720b */ /* 0x000fda0003f04000 */
[----:B------:R-:W-:Y:S05]  /*1000*/  @!P0 BRA `(.L_x_24) ;  /* 0x00000000001c8947 */ /* 0x000fea0003800000 */
[----:B------:R-:W2:Y:S04]  /*1010*/  LDG.E R3, desc[UR8][R4.64+0x1c] ;  /* 0x00001c0804037981 */ /* 0x000ea8000c1e1900 */
[----:B------:R-:W3:Y:S04]  /*1020*/  LDG.E R9, desc[UR8][R4.64+0x24] ;  /* 0x0000240804097981 */ /* 0x000ee8000c1e1900 */
[----:B------:R-:W4:Y:S01]  /*1030*/  LDG.E R11, desc[UR8][R4.64+0x20] ;  /* 0x00002008040b7981 */ /* 0x000f22000c1e1900 */
[----:B------:R-:W-:Y:S02]  /*1040*/  IMAD.MOV.U32 R10, RZ, RZ, R13 ;  /* 0x000000ffff0a7224 */ /* 0x000fe400078e000d */
[C---:B--2---:R-:W-:Y:S01]  /*1050*/  FMUL R8, R0.reuse, R3 ;  /* 0x0000000300087220 */ /* 0x044fe20000400000 */
[C---:B---3--:R-:W-:Y:S01]  /*1060*/  FMUL R9, R0.reuse, R9 ;  /* 0x0000000900097220 */ /* 0x048fe20000400000 */
[----:B----4-:R-:W-:-:S07]  /*1070*/  FMUL R11, R0, R11 ;  /* 0x0000000b000b7220 */ /* 0x010fce0000400000 */
.L_x_24:
[----:B------:R-:W-:-:S04]  /*1080*/  IADD3 R4, P0, PT, R4, 0x70, RZ ;  /* 0x0000007004047810 */ /* 0x000fc80007f1e0ff */
[----:B------:R-:W-:Y:S01]  /*1090*/  IADD3.X R5, PT, PT, RZ, R5, RZ, P0, !PT ;  /* 0x00000005ff057210 */ /* 0x000fe200007fe4ff */
[----:B------:R-:W-:Y:S08]  /*10a0*/  BRA.U UP0, `(.L_x_25) ;  /* 0xfffffff100187547 */ /* 0x000ff0000b83ffff */
[----:B------:R-:W0:Y:S01]  /*10b0*/  LDCU.64 UR6, c[0x0][0x388] ;  /* 0x00007100ff0677ac */ /* 0x000e220008000a00 */
[----:B------:R-:W-:Y:S01]  /*10c0*/  FMUL R9, R9, 255 ;  /* 0x437f000009097820 */ /* 0x000fe20000400000 */
[----:B------:R-:W-:Y:S01]  /*10d0*/  FMUL R11, R11, 255 ;  /* 0x437f00000b0b7820 */ /* 0x000fe20000400000 */
[----:B------:R-:W-:Y:S01]  /*10e0*/  FMUL R8, R8, 255 ;  /* 0x437f000008087820 */ /* 0x000fe20000400000 */
[----:B------:R-:W-:Y:S01]  /*10f0*/  ULEA UR5, UR11, UR10, 0xb ;  /* 0x0000000a0b057291 */ /* 0x000fe2000f8e58ff */
[----:B------:R-:W-:Y:S02]  /*1100*/  HFMA2 R0, -RZ, RZ, 0, 1.5199184417724609375e-05 ;  /* 0x000000ffff007431 */ /* 0x000fe400000001ff */
[----:B------:R-:W1:Y:S08]  /*1110*/  F2I.TRUNC.NTZ R5, R8 ;  /* 0x0000000800057305 */ /* 0x000e70000020f100 */
[----:B------:R-:W2:Y:S01]  /*1120*/  F2I.TRUNC.NTZ R9, R9 ;  /* 0x0000000900097305 */ /* 0x000ea2000020f100 */
[----:B0-----:R-:W-:-:S04]  /*1130*/  ULEA UR5, UP0, UR5, UR6, 0x2 ;  /* 0x0000000605057291 */ /* 0x001fc8000f8010ff */
[----:B------:R-:W-:-:S03]  /*1140*/  UIADD3.X UR6, UPT, UPT, URZ, UR7, URZ, UP0, !UPT ;  /* 0x00000007ff067290 */ /* 0x000fc600087fe4ff */
[----:B------:R-:W0:Y:S01]  /*1150*/  F2I.TRUNC.NTZ R11, R11 ;  /* 0x0000000b000b7305 */ /* 0x000e22000020f100 */
[----:B------:R-:W-:Y:S02]  /*1160*/  MOV R2, UR5 ;  /* 0x0000000500027c02 */ /* 0x000fe40008000f00 */
[----:B------:R-:W-:-:S05]  /*1170*/  MOV R3, UR6 ;  /* 0x0000000600037c02 */ /* 0x000fca0008000f00 */
[----:B-1----:R-:W-:Y:S04]  /*1180*/  STG.E.U8 desc[UR8][R2.64], R5 ;  /* 0x0000000502007986 */ /* 0x002fe8000c101108 */
[----:B--2---:R-:W-:Y:S04]  /*1190*/  STG.E.U8 desc[UR8][R2.64+0x1], R9 ;  /* 0x0000010902007986 */ /* 0x004fe8000c101108 */
[----:B0-----:R-:W-:Y:S04]  /*11a0*/  STG.E.U8 desc[UR8][R2.64+0x2], R11 ;  /* 0x0000020b02007986 */ /* 0x001fe8000c101108 */
[----:B------:R-:W-:Y:S01]  /*11b0*/  STG.E.U8 desc[UR8][R2.64+0x3], R0 ;  /* 0x0000030002007986 */ /* 0x000fe2000c101108 */
[----:B------:R-:W-:Y:S05]  /*11c0*/  EXIT ;  /* 0x000000000000794d */ /* 0x000fea0003800000 */
        .weak           $__internal_0_$__cuda_sm20_sqrt_rn_f32_slowpath
        .type           $__internal_0_$__cuda_sm20_sqrt_rn_f32_slowpath,@function
        .size           $__internal_0_$__cuda_sm20_sqrt_rn_f32_slowpath,($__internal_1_$__cuda_sm3x_div_rn_noftz_f32_slowpath - $__internal_0_$__cuda_sm20_sqrt_rn_f32_slowpath)
$__internal_0_$__cuda_sm20_sqrt_rn_f32_slowpath:
[----:B------:R-:W-:-:S13]  /*11d0*/  LOP3.LUT P0, RZ, R0, 0x7fffffff, RZ, 0xc0, !PT ;  /* 0x7fffffff00ff7812 */ /* 0x000fda000780c0ff */
[----:B------:R-:W-:Y:S01]  /*11e0*/  @!P0 IMAD.MOV.U32 R3, RZ, RZ, R0 ;  /* 0x000000ffff038224 */ /* 0x000fe200078e0000 */
[----:B------:R-:W-:Y:S06]  /*11f0*/  @!P0 BRA `(.L_x_26) ;  /* 0x0000000000448947 */ /* 0x000fec0003800000 */
[----:B------:R-:W-:-:S13]  /*1200*/  FSETP.GEU.FTZ.AND P0, PT, R0, RZ, PT ;  /* 0x000000ff0000720b */ /* 0x000fda0003f1e000 */
[----:B------:R-:W-:Y:S01]  /*1210*/  @!P0 MOV R3, 0x7fffffff ;  /* 0x7fffffff00038802 */ /* 0x000fe20000000f00 */
[----:B------:R-:W-:Y:S06]  /*1220*/  @!P0 BRA `(.L_x_26) ;  /* 0x0000000000388947 */ /* 0x000fec0003800000 */
[----:B------:R-:W-:-:S13]  /*1230*/  FSETP.GTU.FTZ.AND P0, PT, |R0|, +INF , PT ;  /* 0x7f8000000000780b */ /* 0x000fda0003f1c200 */
[----:B------:R-:W-:Y:S01]  /*1240*/  @P0 FADD.FTZ R3, R0, 1 ;  /* 0x3f80000000030421 */ /* 0x000fe20000010000 */
[----:B------:R-:W-:Y:S06]  /*1250*/  @P0 BRA `(.L_x_26) ;  /* 0x00000000002c0947 */ /* 0x000fec0003800000 */
[----:B------:R-:W-:-:S13]  /*1260*/  FSETP.NEU.FTZ.AND P0, PT, |R0|, +INF , PT ;  /* 0x7f8000000000780b */ /* 0x000fda0003f1d200 */
[----:B------:R-:W-:Y:S01]  /*1270*/  @!P0 MOV R3, R0 ;  /* 0x0000000000038202 */ /* 0x000fe20000000f00 */
[----:B------:R-:W-:Y:S06]  /*1280*/  @!P0 BRA `(.L_x_26) ;  /* 0x0000000000208947 */ /* 0x000fec0003800000 */
[----:B------:R-:W-:-:S04]  /*1290*/  FFMA R0, R0, 1.84467440737095516160e+19, RZ ;  /* 0x5f80000000007823 */ /* 0x000fc800000000ff */
[----:B------:R-:W0:Y:S02]  /*12a0*/  MUFU.RSQ R3, R0 ;  /* 0x0000000000037308 */ /* 0x000e240000001400 */
[----:B0-----:R-:W-:Y:S01]  /*12b0*/  FMUL.FTZ R15, R0, R3 ;  /* 0x00000003000f7220 */ /* 0x001fe20000410000 */
[----:B------:R-:W-:-:S03]  /*12c0*/  FMUL.FTZ R3, R3, 0.5 ;  /* 0x3f00000003037820 */ /* 0x000fc60000410000 */
[----:B------:R-:W-:-:S04]  /*12d0*/  FADD.FTZ R16, -R15, -RZ ;  /* 0x800000ff0f107221 */ /* 0x000fc80000010100 */
[----:B------:R-:W-:-:S04]  /*12e0*/  FFMA R16, R15, R16, R0 ;  /* 0x000000100f107223 */ /* 0x000fc80000000000 */
[----:B------:R-:W-:-:S04]  /*12f0*/  FFMA R3, R16, R3, R15 ;  /* 0x0000000310037223 */ /* 0x000fc8000000000f */
[----:B------:R-:W-:-:S07]  /*1300*/  FMUL.FTZ R3, R3, 2.3283064365386962891e-10 ;  /* 0x2f80000003037820 */ /* 0x000fce0000410000 */
.L_x_26:
[----:B------:R-:W-:Y:S01]  /*1310*/  MOV R0, R3 ;  /* 0x0000000300007202 */ /* 0x000fe20000000f00 */
[----:B------:R-:W-:-:S04]  /*1320*/  HFMA2 R3, -RZ, RZ, 0, 0 ;  /* 0x00000000ff037431 */ /* 0x000fc800000001ff */
[----:B------:R-:W-:Y:S05]  /*1330*/  RET.REL.NODEC R2 `(_Z6kernelP6SpherePh) ;  /* 0xffffffec02307950 */ /* 0x000fea0003c3ffff */
        .weak           $__internal_1_$__cuda_sm3x_div_rn_noftz_f32_slowpath
        .type           $__internal_1_$__cuda_sm3x_div_rn_noftz_f32_slowpath,@function
        .size           $__internal_1_$__cuda_sm3x_div_rn_noftz_f32_slowpath,(.L_x_37 - $__internal_1_$__cuda_sm3x_div_rn_noftz_f32_slowpath)
$__internal_1_$__cuda_sm3x_div_rn_noftz_f32_slowpath:
[----:B------:R-:W-:Y:S02]  /*1340*/  SHF.R.U32.HI R14, RZ, 0x17, R3 ;  /* 0x00000017ff0e7819 */ /* 0x000fe40000011603 */
[----:B------:R-:W-:Y:S02]  /*1350*/  SHF.R.U32.HI R16, RZ, 0x17, R0 ;  /* 0x00000017ff107819 */ /* 0x000fe40000011600 */
[----:B------:R-:W-:Y:S02]  /*1360*/  LOP3.LUT R14, R14, 0xff, RZ, 0xc0, !PT ;  /* 0x000000ff0e0e7812 */ /* 0x000fe400078ec0ff */
[----:B------:R-:W-:-:S03]  /*1370*/  LOP3.LUT R16, R16, 0xff, RZ, 0xc0, !PT ;  /* 0x000000ff10107812 */ /* 0x000fc600078ec0ff */
[----:B------:R-:W-:Y:S01]  /*1380*/  VIADD R17, R14, 0xffffffff ;  /* 0xffffffff0e117836 */ /* 0x000fe20000000000 */
[----:B------:R-:W-:-:S04]  /*1390*/  IADD3 R15, PT, PT, R16, -0x1, RZ ;  /* 0xffffffff100f7810 */ /* 0x000fc80007ffe0ff */
[----:B------:R-:W-:-:S04]  /*13a0*/  ISETP.GT.U32.AND P0, PT, R17, 0xfd, PT ;  /* 0x000000fd1100780c */ /* 0x000fc80003f04070 */
[----:B------:R-:W-:-:S13]  /*13b0*/  ISETP.GT.U32.OR P0, PT, R15, 0xfd, P0 ;  /* 0x000000fd0f00780c */ /* 0x000fda0000704470 */
[----:B------:R-:W-:Y:S01]  /*13c0*/  @!P0 MOV R15, RZ ;  /* 0x000000ff000f8202 */ /* 0x000fe20000000f00 */
[----:B------:R-:W-:Y:S06]  /*13d0*/  @!P0 BRA `(.L_x_27) ;  /* 0x0000000000608947 */ /* 0x000fec0003800000 */
[----:B------:R-:W-:Y:S02]  /*13e0*/  FSETP.GTU.FTZ.AND P0, PT, |R0|, +INF , PT ;  /* 0x7f8000000000780b */ /* 0x000fe40003f1c200 */
[----:B------:R-:W-:-:S04]  /*13f0*/  FSETP.GTU.FTZ.AND P1, PT, |R3|, +INF , PT ;  /* 0x7f8000000300780b */ /* 0x000fc80003f3c200 */
[----:B------:R-:W-:-:S13]  /*1400*/  PLOP3.LUT P0, PT, P0, P1, PT, 0xf8, 0x8f ;  /* 0x00000000008f781c */ /* 0x000fda0000703f70 */
[----:B------:R-:W-:Y:S05]  /*1410*/  @P0 BRA `(.L_x_28) ;  /* 0x0000000400480947 */ /* 0x000fea0003800000 */
[----:B------:R-:W-:-:S13]  /*1420*/  LOP3.LUT P0, RZ, R3, 0x7fffffff, R0, 0xc8, !PT ;  /* 0x7fffffff03ff7812 */ /* 0x000fda000780c800 */
[----:B------:R-:W-:Y:S05]  /*1430*/  @!P0 BRA `(.L_x_29) ;  /* 0x0000000400388947 */ /* 0x000fea0003800000 */
[C---:B------:R-:W-:Y:S02]  /*1440*/  FSETP.NEU.FTZ.AND P2, PT, |R0|.reuse, +INF , PT ;  /* 0x7f8000000000780b */ /* 0x040fe40003f5d200 */
[----:B------:R-:W-:Y:S02]  /*1450*/  FSETP.NEU.FTZ.AND P1, PT, |R3|, +INF , PT ;  /* 0x7f8000000300780b */ /* 0x000fe40003f3d200 */
[----:B------:R-:W-:-:S11]  /*1460*/  FSETP.NEU.FTZ.AND P0, PT, |R0|, +INF , PT ;  /* 0x7f8000000000780b */ /* 0x000fd60003f1d200 */
[----:B------:R-:W-:Y:S05]  /*1470*/  @!P1 BRA !P2, `(.L_x_29) ;  /* 0x0000000400289947 */ /* 0x000fea0005000000 */
[----:B------:R-:W-:-:S04]  /*1480*/  LOP3.LUT P2, RZ, R0, 0x7fffffff, RZ, 0xc0, !PT ;  /* 0x7fffffff00ff7812 */ /* 0x000fc8000784c0ff */
[----:B------:R-:W-:-:S13]  /*1490*/  PLOP3.LUT P1, PT, P1, P2, PT, 0x2f, 0xf2 ;  /* 0x0000000000f2781c */ /* 0x000fda0000f24577 */
[----:B------:R-:W-:Y:S05]  /*14a0*/  @P1 BRA `(.L_x_30) ;  /* 0x0000000400141947 */ /* 0x000fea0003800000 */
[----:B------:R-:W-:-:S04]  /*14b0*/  LOP3.LUT P1, RZ, R3, 0x7fffffff, RZ, 0xc0, !PT ;  /* 0x7fffffff03ff7812 */ /* 0x000fc8000782c0ff */
[----:B------:R-:W-:-:S13]  /*14c0*/  PLOP3.LUT P0, PT, P0, P1, PT, 0x2f, 0xf2 ;  /* 0x0000000000f2781c */ /* 0x000fda0000702577 */
[----:B------:R-:W-:Y:S05]  /*14d0*/  @P0 BRA `(.L_x_31) ;  /* 0x0000000000fc0947 */ /* 0x000fea0003800000 */
[----:B------:R-:W-:Y:S02]  /*14e0*/  IADD3 R15, PT, PT, R16, -0x1, RZ ;  /* 0xffffffff100f7810 */ /* 0x000fe40007ffe0ff */
[----:B------:R-:W-:Y:S02]  /*14f0*/  ISETP.GE.AND P1, PT, R17, RZ, PT ;  /* 0x000000ff1100720c */ /* 0x000fe40003f26270 */
[----:B------:R-:W-:-:S11]  /*1500*/  ISETP.GE.AND P0, PT, R15, RZ, PT ;  /* 0x000000ff0f00720c */ /* 0x000fd60003f06270 */
[----:B------:R-:W-:Y:S02]  /*1510*/  @!P1 FFMA R3, R3, 1.84467440737095516160e+19, RZ ;  /* 0x5f80000003039823 */ /* 0x000fe400000000ff */
[----:B------:R-:W-:Y:S01]  /*1520*/  @P0 MOV R15, RZ ;  /* 0x000000ff000f0202 */ /* 0x000fe20000000f00 */
[----:B------:R-:W-:Y:S02]  /*1530*/  @!P0 IMAD.MOV.U32 R15, RZ, RZ, -0x40 ;  /* 0xffffffc0ff0f8424 */ /* 0x000fe400078e00ff */
[----:B------:R-:W-:-:S03]  /*1540*/  @!P0 FFMA R0, R0, 1.84467440737095516160e+19, RZ ;  /* 0x5f80000000008823 */ /* 0x000fc600000000ff */
[----:B------:R-:W-:-:S07]  /*1550*/  @!P1 IADD3 R15, PT, PT, R15, 0x40, RZ ;  /* 0x000000400f0f9810 */ /* 0x000fce0007ffe0ff */
.L_x_27:
[----:B------:R-:W-:-:S04]  /*1560*/  LEA R18, R14, 0xc0800000, 0x17 ;  /* 0xc08000000e127811 */ /* 0x000fc800078eb8ff */
[----:B------:R-:W-:Y:S02]  /*1570*/  IADD3 R18, PT, PT, -R18, R3, RZ ;  /* 0x0000000312127210 */ /* 0x000fe40007ffe1ff */
[----:B------:R-:W-:Y:S02]  /*1580*/  IADD3 R3, PT, PT, R16, -0x7f, RZ ;  /* 0xffffff8110037810 */ /* 0x000fe40007ffe0ff */
[----:B------:R-:W0:Y:S01]  /*1590*/  MUFU.RCP R20, R18 ;  /* 0x0000001200147308 */ /* 0x000e220000001000 */
[----:B------:R-:W-:Y:S01]  /*15a0*/  FADD.FTZ R17, -R18, -RZ ;  /* 0x800000ff12117221 */ /* 0x000fe20000010100 */
[C---:B------:R-:W-:Y:S01]  /*15b0*/  IADD3 R14, PT, PT, R3.reuse, 0x7f, -R14 ;  /* 0x0000007f030e7810 */ /* 0x040fe20007ffe80e */
[----:B------:R-:W-:-:S03]  /*15c0*/  IMAD R0, R3, -0x800000, R0 ;  /* 0xff80000003007824 */ /* 0x000fc600078e0200 */
[----:B------:R-:W-:Y:S01]  /*15d0*/  IADD3 R14, PT, PT, R14, R15, RZ ;  /* 0x0000000f0e0e7210 */ /* 0x000fe20007ffe0ff */
[----:B0-----:R-:W-:-:S04]  /*15e0*/  FFMA R19, R20, R17, 1 ;  /* 0x3f80000014137423 */ /* 0x001fc80000000011 */
[----:B------:R-:W-:-:S04]  /*15f0*/  FFMA R19, R20, R19, R20 ;  /* 0x0000001314137223 */ /* 0x000fc80000000014 */
[----:B------:R-:W-:-:S04]  /*1600*/  FFMA R16, R0, R19, RZ ;  /* 0x0000001300107223 */ /* 0x000fc800000000ff */
[----:B------:R-:W-:-:S04]  /*1610*/  FFMA R20, R17, R16, R0 ;  /* 0x0000001011147223 */ /* 0x000fc80000000000 */
[----:B------:R-:W-:-:S04]  /*1620*/  FFMA R16, R19, R20, R16 ;  /* 0x0000001413107223 */ /* 0x000fc80000000010 */
[----:B------:R-:W-:-:S04]  /*1630*/  FFMA R17, R17, R16, R0 ;  /* 0x0000001011117223 */ /* 0x000fc80000000000 */
[----:B------:R-:W-:-:S05]  /*1640*/  FFMA R0, R19, R17, R16 ;  /* 0x0000001113007223 */ /* 0x000fca0000000010 */
[----:B------:R-:W-:-:S04]  /*1650*/  SHF.R.U32.HI R3, RZ, 0x17, R0 ;  /* 0x00000017ff037819 */ /* 0x000fc80000011600 */
[----:B------:R-:W-:-:S04]  /*1660*/  LOP3.LUT R3, R3, 0xff, RZ, 0xc0, !PT ;  /* 0x000000ff03037812 */ /* 0x000fc800078ec0ff */
[----:B------:R-:W-:-:S05]  /*1670*/  IADD3 R3, PT, PT, R3, R14, RZ ;  /* 0x0000000e03037210 */ /* 0x000fca0007ffe0ff */
[----:B------:R-:W-:-:S05]  /*1680*/  VIADD R15, R3, 0xffffffff ;  /* 0xffffffff030f7836 */ /* 0x000fca0000000000 */
[----:B------:R-:W-:-:S13]  /*1690*/  ISETP.GE.U32.AND P0, PT, R15, 0xfe, PT ;  /* 0x000000fe0f00780c */ /* 0x000fda0003f06070 */
[----:B------:R-:W-:Y:S05]  /*16a0*/  @!P0 BRA `(.L_x_32) ;  /* 0x0000000000808947 */ /* 0x000fea0003800000 */
[----:B------:R-:W-:-:S13]  /*16b0*/  ISETP.GT.AND P0, PT, R3, 0xfe, PT ;  /* 0x000000fe0300780c */ /* 0x000fda0003f04270 */
[----:B------:R-:W-:Y:S05]  /*16c0*/  @P0 BRA `(.L_x_33) ;  /* 0x00000000006c0947 */ /* 0x000fea0003800000 */
[----:B------:R-:W-:-:S13]  /*16d0*/  ISETP.GE.AND P0, PT, R3, 0x1, PT ;  /* 0x000000010300780c */ /* 0x000fda0003f06270 */
[----:B------:R-:W-:Y:S05]  /*16e0*/  @P0 BRA `(.L_x_34) ;  /* 0x0000000000980947 */ /* 0x000fea0003800000 */
[----:B------:R-:W-:Y:S02]  /*16f0*/  ISETP.GE.AND P0, PT, R3, -0x18, PT ;  /* 0xffffffe80300780c */ /* 0x000fe40003f06270 */
[----:B------:R-:W-:-:S11]  /*1700*/  LOP3.LUT R0, R0, 0x80000000, RZ, 0xc0, !PT ;  /* 0x8000000000007812 */ /* 0x000fd600078ec0ff */
[----:B------:R-:W-:Y:S05]  /*1710*/  @!P0 BRA `(.L_x_34) ;  /* 0x00000000008c8947 */ /* 0x000fea0003800000 */
[-CC-:B------:R-:W-:Y:S01]  /*1720*/  FFMA.RZ R14, R19, R17.reuse, R16.reuse ;  /* 0x00000011130e7223 */ /* 0x180fe2000000c010 */
[C---:B------:R-:W-:Y:S02]  /*1730*/  ISETP.NE.AND P2, PT, R3.reuse, RZ, PT ;  /* 0x000000ff0300720c */ /* 0x040fe40003f45270 */
[----:B------:R-:W-:Y:S02]  /*1740*/  ISETP.NE.AND P1, PT, R3, RZ, PT ;  /* 0x000000ff0300720c */ /* 0x000fe40003f25270 */
[----:B------:R-:W-:Y:S01]  /*1750*/  LOP3.LUT R15, R14, 0x7fffff, RZ, 0xc0, !PT ;  /* 0x007fffff0e0f7812 */ /* 0x000fe200078ec0ff */
[CCC-:B------:R-:W-:Y:S01]  /*1760*/  FFMA.RP R14, R19.reuse, R17.reuse, R16.reuse ;  /* 0x00000011130e7223 */ /* 0x1c0fe20000008010 */
[----:B------:R-:W-:Y:S01]  /*1770*/  FFMA.RM R17, R19, R17, R16 ;  /* 0x0000001113117223 */ /* 0x000fe20000004010 */
[----:B------:R-:W-:Y:S02]  /*1780*/  IADD3 R16, PT, PT, R3, 0x20, RZ ;  /* 0x0000002003107810 */ /* 0x000fe40007ffe0ff */
[----:B------:R-:W-:-:S02]  /*1790*/  LOP3.LUT R15, R15, 0x800000, RZ, 0xfc, !PT ;  /* 0x008000000f0f7812 */ /* 0x000fc400078efcff */
[----:B------:R-:W-:Y:S02]  /*17a0*/  IADD3 R3, PT, PT, -R3, RZ, RZ ;  /* 0x000000ff03037210 */ /* 0x000fe40007ffe1ff */
[----:B------:R-:W-:Y:S02]  /*17b0*/  SHF.L.U32 R16, R15, R16, RZ ;  /* 0x000000100f107219 */ /* 0x000fe400000006ff */
[----:B------:R-:W-:Y:S02]  /*17c0*/  FSETP.NEU.FTZ.AND P0, PT, R14, R17, PT ;  /* 0x000000110e00720b */ /* 0x000fe40003f1d000 */
[----:B------:R-:W-:Y:S02]  /*17d0*/  SEL R14, R3, RZ, P2 ;  /* 0x000000ff030e7207 */ /* 0x000fe40001000000 */
[----:B------:R-:W-:Y:S02]  /*17e0*/  ISETP.NE.AND P1, PT, R16, RZ, P1 ;  /* 0x000000ff1000720c */ /* 0x000fe40000f25270 */
[----:B------:R-:W-:-:S02]  /*17f0*/  SHF.R.U32.HI R14, RZ, R14, R15 ;  /* 0x0000000eff0e7219 */ /* 0x000fc4000001160f */
[----:B------:R-:W-:Y:S02]  /*1800*/  PLOP3.LUT P0, PT, P0, P1, PT, 0xf8, 0x8f ;  /* 0x00000000008f781c */ /* 0x000fe40000703f70 */
[----:B------:R-:W-:Y:S02]  /*1810*/  SHF.R.U32.HI R16, RZ, 0x1, R14 ;  /* 0x00000001ff107819 */ /* 0x000fe4000001160e */
[----:B------:R-:W-:-:S04]  /*1820*/  SEL R3, RZ, 0x1, !P0 ;  /* 0x00000001ff037807 */ /* 0x000fc80004000000 */
[----:B------:R-:W-:-:S04]  /*1830*/  LOP3.LUT R3, R3, 0x1, R16, 0xf8, !PT ;  /* 0x0000000103037812 */ /* 0x000fc800078ef810 */
[----:B------:R-:W-:-:S04]  /*1840*/  LOP3.LUT R3, R3, R14, RZ, 0xc0, !PT ;  /* 0x0000000e03037212 */ /* 0x000fc800078ec0ff */
[----:B------:R-:W-:-:S04]  /*1850*/  IADD3 R3, PT, PT, R16, R3, RZ ;  /* 0x0000000310037210 */ /* 0x000fc80007ffe0ff */
[----:B------:R-:W-:Y:S01]  /*1860*/  LOP3.LUT R0, R3, R0, RZ, 0xfc, !PT ;  /* 0x0000000003007212 */ /* 0x000fe200078efcff */
[----:B------:R-:W-:Y:S06]  /*1870*/  BRA `(.L_x_34) ;  /* 0x0000000000347947 */ /* 0x000fec0003800000 */
.L_x_33:
[----:B------:R-:W-:-:S04]  /*1880*/  LOP3.LUT R0, R0, 0x80000000, RZ, 0xc0, !PT ;  /* 0x8000000000007812 */ /* 0x000fc800078ec0ff */
[----:B------:R-:W-:Y:S01]  /*1890*/  LOP3.LUT R0, R0, 0x7f800000, RZ, 0xfc, !PT ;  /* 0x7f80000000007812 */ /* 0x000fe200078efcff */
[----:B------:R-:W-:Y:S06]  /*18a0*/  BRA `(.L_x_34) ;  /* 0x0000000000287947 */ /* 0x000fec0003800000 */
.L_x_32:
[----:B------:R-:W-:Y:S01]  /*18b0*/  LEA R0, R14, R0, 0x17 ;  /* 0x000000000e007211 */ /* 0x000fe200078eb8ff */
[----:B------:R-:W-:Y:S06]  /*18c0*/  BRA `(.L_x_34) ;  /* 0x0000000000207947 */ /* 0x000fec0003800000 */
.L_x_31:
[----:B------:R-:W-:-:S04]  /*18d0*/  LOP3.LUT R0, R3, 0x80000000, R0, 0x48, !PT ;  /* 0x8000000003007812 */ /* 0x000fc800078e4800 */
[----:B------:R-:W-:Y:S01]  /*18e0*/  LOP3.LUT R0, R0, 0x7f800000, RZ, 0xfc, !PT ;  /* 0x7f80000000007812 */ /* 0x000fe200078efcff */
[----:B------:R-:W-:Y:S06]  /*18f0*/  BRA `(.L_x_34) ;  /* 0x0000000000147947 */ /* 0x000fec0003800000 */
.L_x_30:
[----:B------:R-:W-:Y:S01]  /*1900*/  LOP3.LUT R0, R3, 0x80000000, R0, 0x48, !PT ;  /* 0x8000000003007812 */ /* 0x000fe200078e4800 */
[----:B------:R-:W-:Y:S06]  /*1910*/  BRA `(.L_x_34) ;  /* 0x00000000000c7947 */ /* 0x000fec0003800000 */
.L_x_29:
[----:B------:R-:W0:Y:S01]  /*1920*/  MUFU.RSQ R0, -QNAN ;  /* 0xffc0000000007908 */ /* 0x000e220000001400 */
[----:B------:R-:W-:Y:S05]  /*1930*/  BRA `(.L_x_34) ;  /* 0x0000000000047947 */ /* 0x000fea0003800000 */
.L_x_28:
[----:B------:R-:W-:-:S07]  /*1940*/  FADD.FTZ R0, R0, R3 ;  /* 0x0000000300007221 */ /* 0x000fce0000010000 */
.L_x_34:
[----:B------:R-:W-:-:S04]  /*1950*/  HFMA2 R3, -RZ, RZ, 0, 0 ;  /* 0x00000000ff037431 */ /* 0x000fc800000001ff */
[----:B0-----:R-:W-:Y:S05]  /*1960*/  RET.REL.NODEC R2 `(_Z6kernelP6SpherePh) ;  /* 0xffffffe402a47950 */ /* 0x001fea0003c3ffff */
.L_x_35:
[----:B------:R-:W-:-:S00]  /*1970*/  BRA `(.L_x_35) ;  /* 0xfffffffc00fc7947 */ /* 0x000fc0000383ffff */
[----:B------:R-:W-:-:S00]  /*1980*/  NOP ;  /* 0x0000000000007918 */ /* 0x000fc00000000000 */
[----:B------:R-:W-:-:S00]  /*1990*/  NOP ;  /* 0x0000000000007918 */ /* 0x000fc00000000000 */
[----:B------:R-:W-:-:S00]  /*19a0*/  NOP ;  /* 0x0000000000007918 */ /* 0x000fc00000000000 */
[----:B------:R-:W-:-:S00]  /*19b0*/  NOP ;  /* 0x0000000000007918 */ /* 0x000fc00000000000 */
[----:B------:R-:W-:-:S00]  /*19c0*/  NOP ;  /* 0x0000000000007918 */ /* 0x000fc00000000000 */
[----:B------:R-:W-:-:S00]  /*19d0*/  NOP ;  /* 0x0000000000007918 */ /* 0x000fc00000000000 */
[----:B------:R-:W-:-:S00]  /*19e0*/  NOP ;  /* 0x0000000000007918 */ /* 0x000fc00000000000 */
[----:B------:R-:W-:-:S00]  /*19f0*/  NOP ;  /* 0x0000000000007918 */ /* 0x000fc00000000000 */
.L_x_37:


//--------------------- .nv.shared.reserved.0     --------------------------
	.section	.nv.shared.reserved.0,"aw",@nobits
	.weak		__nv_reservedSMEM_offset_0_alias
	.size		__nv_reservedSMEM_offset_0_alias, 0, 64
	.other		__nv_reservedSMEM_offset_0_alias,@"STO_CUDA_RESERVED_SHARED STV_DEFAULT"
__nv_reservedSMEM_offset_0_alias:
	.zero		0
	.zero		64


//--------------------- .nv.constant0._Z6kernelP6SpherePh --------------------------
	.section	.nv.constant0._Z6kernelP6SpherePh,"a",@progbits
	.sectionflags	@""
	.align	4
.nv.constant0._Z6kernelP6SpherePh:
	.zero		912


//--------------------- SYMBOLS --------------------------

	.type		.nv.reservedSmem.offset0,@object
	.size		.nv.reservedSmem.offset0,0x4
